	.headerflags	@"EF_CUDA_TEXMODE_UNIFIED EF_CUDA_64BIT_ADDRESS EF_CUDA_ACCELERATORS EF_CUDA_SM90 EF_CUDA_VIRTUAL_SM(EF_CUDA_SM90)"
	.elftype	@"ET_EXEC"


//--------------------- .nv.info                  --------------------------
	.section	.nv.info,"",@"SHT_CUDA_INFO"
	.align	4


	//----- nvinfo : EIATTR_REGCOUNT
	.align		4
        /*0000*/ 	.byte	0x04, 0x2f
        /*0002*/ 	.short	(.L_1 - .L_0)
	.align		4
.L_0:
        /*0004*/ 	.word	index@(triton_poi_fused_convolution_2)
        /*0008*/ 	.word	0x0000000a


	//----- nvinfo : EIATTR_MIN_STACK_SIZE
	.align		4
.L_1:
        /*000c*/ 	.byte	0x04, 0x12
        /*000e*/ 	.short	(.L_3 - .L_2)
	.align		4
.L_2:
        /*0010*/ 	.word	index@(triton_poi_fused_convolution_2)
        /*0014*/ 	.word	0x00000000


	//----- nvinfo : EIATTR_FRAME_SIZE
	.align		4
.L_3:
        /*0018*/ 	.byte	0x04, 0x11
        /*001a*/ 	.short	(.L_5 - .L_4)
	.align		4
.L_4:
        /*001c*/ 	.word	index@(triton_poi_fused_convolution_2)
        /*0020*/ 	.word	0x00000000


	//----- nvinfo : EIATTR_MIN_STACK_SIZE
	.align		4
.L_5:
        /*0024*/ 	.byte	0x04, 0x12
        /*0026*/ 	.short	(.L_7 - .L_6)
	.align		4
.L_6:
        /*0028*/ 	.word	index@(triton_poi_fused_convolution_2)
        /*002c*/ 	.word	0x00000000
.L_7:


//--------------------- .nv.info.triton_poi_fused_convolution_2 --------------------------
	.section	.nv.info.triton_poi_fused_convolution_2,"",@"SHT_CUDA_INFO"
	.sectionflags	@""
	.align	4


	//----- nvinfo : EIATTR_CUDA_API_VERSION
	.align		4
        /*0000*/ 	.byte	0x04, 0x37
        /*0002*/ 	.short	(.L_9 - .L_8)
.L_8:
        /*0004*/ 	.word	0x0000007c


	//----- nvinfo : EIATTR_KPARAM_INFO
	.align		4
.L_9:
        /*0008*/ 	.byte	0x04, 0x17
        /*000a*/ 	.short	(.L_11 - .L_10)
.L_10:
        /*000c*/ 	.word	0x00000000
        /*0010*/ 	.short	0x0002
        /*0012*/ 	.short	0x0010
        /*0014*/ 	.byte	0x00, 0xf0, 0x11, 0x00


	//----- nvinfo : EIATTR_KPARAM_INFO
	.align		4
.L_11:
        /*0018*/ 	.byte	0x04, 0x17
        /*001a*/ 	.short	(.L_13 - .L_12)
.L_12:
        /*001c*/ 	.word	0x00000000
        /*0020*/ 	.short	0x0001
        /*0022*/ 	.short	0x0008
        /*0024*/ 	.byte	0x00, 0xf4, 0x21, 0x00


	//----- nvinfo : EIATTR_KPARAM_INFO
	.align		4
.L_13:
        /*0028*/ 	.byte	0x04, 0x17
        /*002a*/ 	.short	(.L_15 - .L_14)
.L_14:
        /*002c*/ 	.word	0x00000000
        /*0030*/ 	.short	0x0000
        /*0032*/ 	.short	0x0000
        /*0034*/ 	.byte	0x00, 0xf4, 0x21, 0x00


	//----- nvinfo : EIATTR_SPARSE_MMA_MASK
	.align		4
.L_15:
        /*0038*/ 	.byte	0x03, 0x50
        /*003a*/ 	.short	0x0000


	//----- nvinfo : EIATTR_MAXREG_COUNT
	.align		4
        /*003c*/ 	.byte	0x03, 0x1b
        /*003e*/ 	.short	0x00ff


	//----- nvinfo : EIATTR_EXIT_INSTR_OFFSETS
	.align		4
        /*0040*/ 	.byte	0x04, 0x1c
        /*0042*/ 	.short	(.L_17 - .L_16)


	//   ....[0]....
.L_16:
        /*0044*/ 	.word	0x00000100


	//   ....[1]....
        /*0048*/ 	.word	0x00000120


	//----- nvinfo : EIATTR_REQNTID
	.align		4
.L_17:
        /*004c*/ 	.byte	0x04, 0x10
        /*004e*/ 	.short	(.L_19 - .L_18)
.L_18:
        /*0050*/ 	.word	0x00000080
        /*0054*/ 	.word	0x00000001
        /*0058*/ 	.word	0x00000001


	//----- nvinfo : EIATTR_CBANK_PARAM_SIZE
	.align		4
.L_19:
        /*005c*/ 	.byte	0x03, 0x19
        /*005e*/ 	.short	0x0014


	//----- nvinfo : EIATTR_PARAM_CBANK
	.align		4
        /*0060*/ 	.byte	0x04, 0x0a
        /*0062*/ 	.short	(.L_21 - .L_20)
	.align		4
.L_20:
        /*0064*/ 	.word	index@(.nv.constant0.triton_poi_fused_convolution_2)
        /*0068*/ 	.short	0x0210
        /*006a*/ 	.short	0x0014


	//----- nvinfo : EIATTR_SW_WAR
	.align		4
.L_21:
        /*006c*/ 	.byte	0x04, 0x36
        /*006e*/ 	.short	(.L_23 - .L_22)
.L_22:
        /*0070*/ 	.word	0x00000008
.L_23:


//--------------------- .nv.callgraph             --------------------------
	.section	.nv.callgraph,"",@"SHT_CUDA_CALLGRAPH"
	.align	4
	.sectionentsize	8
	.align		4
        /*0000*/ 	.word	0x00000000
	.align		4
        /*0004*/ 	.word	0xffffffff
	.align		4
        /*0008*/ 	.word	0x00000000
	.align		4
        /*000c*/ 	.word	0xfffffffe
	.align		4
        /*0010*/ 	.word	0x00000000
	.align		4
        /*0014*/ 	.word	0xfffffffd
	.align		4
        /*0018*/ 	.word	0x00000000
	.align		4
        /*001c*/ 	.word	0xfffffffc


//--------------------- .text.triton_poi_fused_convolution_2 --------------------------
	.section	.text.triton_poi_fused_convolution_2,"ax",@progbits
	.align	128
        .global         triton_poi_fused_convolution_2
        .type           triton_poi_fused_convolution_2,@function
        .size           triton_poi_fused_convolution_2,(.L_x_1 - triton_poi_fused_convolution_2)
        .other          triton_poi_fused_convolution_2,@"STO_CUDA_ENTRY STV_DEFAULT"
triton_poi_fused_convolution_2:
.text.triton_poi_fused_convolution_2:
[----:B------:R-:W0:Y:S02]  /*0000*/  LDC R1, c[0x0][0x28] ;  /* 0x00000a00ff017b82 */ /* 0x000e240000000800 */
[----:B------:R-:W1:Y:S01]  /*0010*/  S2R R0, SR_TID.X ;  /* 0x0000000000007919 */ /* 0x000e620000002100 */
[----:B------:R-:W2:Y:S01]  /*0020*/  LDC.64 R2, c[0x0][0x210] ;  /* 0x00008400ff027b82 */ /* 0x000ea20000000a00 */
[----:B------:R-:W-:Y:S01]  /*0030*/  ULDC.64 UR4, c[0x0][0x208] ;  /* 0x0000820000047ab9 */ /* 0x000fe20000000a00 */
[----:B------:R-:W3:Y:S06]  /*0040*/  S2R R7, SR_CTAID.X ;  /* 0x0000000000077919 */ /* 0x000eec0000002500 */
[----:B------:R-:W4:Y:S01]  /*0050*/  LDC.64 R4, c[0x0][0x218] ;  /* 0x00008600ff047b82 */ /* 0x000f220000000a00 */
[----:B-1----:R-:W-:Y:S01]  /*0060*/  SHF.L.U32 R0, R0, 0x1, RZ ;  /* 0x0000000100007819 */ /* 0x002fe200000006ff */
[----:B----4-:R-:W4:Y:S03]  /*0070*/  LDG.E R4, desc[UR4][R4.64] ;  /* 0x0000000404047981 */ /* 0x010f26000c1e1900 */
[----:B------:R-:W-:-:S04]  /*0080*/  LOP3.LUT R0, R0, 0xfe, RZ, 0xc0, !PT ;  /* 0x000000fe00007812 */ /* 0x000fc800078ec0ff */
[----:B---3--:R-:W-:-:S04]  /*0090*/  LEA R7, R7, R0, 0x8 ;  /* 0x0000000007077211 */ /* 0x008fc800078e40ff */
[C---:B------:R-:W-:Y:S01]  /*00a0*/  ISETP.GE.AND P0, PT, R7.reuse, 0x400, PT ;  /* 0x000004000700780c */ /* 0x040fe20003f06270 */
[----:B--2---:R-:W-:Y:S01]  /*00b0*/  IMAD.WIDE R2, R7, 0x4, R2 ;  /* 0x0000000407027825 */ /* 0x004fe200078e0202 */
[----:B------:R-:W-:-:S11]  /*00c0*/  CS2R R6, SRZ ;  /* 0x0000000000067805 */ /* 0x000fd6000001ff00 */
[----:B------:R-:W4:Y:S02]  /*00d0*/  @!P0 LDG.E.64 R6, desc[UR4][R2.64] ;  /* 0x0000000402068981 */ /* 0x000f24000c1e1b00 */
[C---:B----4-:R-:W-:Y:S01]  /*00e0*/  FADD R6, R4.reuse, R6 ;  /* 0x0000000604067221 */ /* 0x050fe20000000000 */
[----:B------:R-:W-:Y:S01]  /*00f0*/  FADD R7, R4, R7 ;  /* 0x0000000704077221 */ /* 0x000fe20000000000 */
[----:B------:R-:W-:Y:S06]  /*0100*/  @P0 EXIT ;  /* 0x000000000000094d */ /* 0x000fec0003800000 */
[----:B------:R-:W-:Y:S01]  /*0110*/  STG.E.64 desc[UR4][R2.64], R6 ;  /* 0x0000000602007986 */ /* 0x000fe2000c101b04 */
[----:B------:R-:W-:Y:S05]  /*0120*/  EXIT ;  /* 0x000000000000794d */ /* 0x000fea0003800000 */
.L_x_0:
[----:B------:R-:W-:-:S00]  /*0130*/  BRA `(.L_x_0) ;  /* 0xfffffffc00fc7947 */ /* 0x000fc0000383ffff */
[----:B------:R-:W-:-:S00]  /*0140*/  NOP ;  /* 0x0000000000007918 */ /* 0x000fc00000000000 */
        /* <DEDUP_REMOVED lines=11> */
.L_x_1:


//--------------------- .nv.constant0.triton_poi_fused_convolution_2 --------------------------
	.section	.nv.constant0.triton_poi_fused_convolution_2,"a",@progbits
	.sectionflags	@""
	.align	4
.nv.constant0.triton_poi_fused_convolution_2:
	.zero		548
